//
// Generated by NVIDIA NVVM Compiler
//
// Compiler Build ID: CL-36424714
// Cuda compilation tools, release 13.0, V13.0.88
// Based on NVVM 20.0.0
//

.version 9.0
.target sm_100
.address_size 64

	// .globl	_Z15matrix_multiplyPfS_S_ii

.visible .entry _Z15matrix_multiplyPfS_S_ii(
	.param .u64 .ptr .align 1 _Z15matrix_multiplyPfS_S_ii_param_0,
	.param .u64 .ptr .align 1 _Z15matrix_multiplyPfS_S_ii_param_1,
	.param .u64 .ptr .align 1 _Z15matrix_multiplyPfS_S_ii_param_2,
	.param .u32 _Z15matrix_multiplyPfS_S_ii_param_3,
	.param .u32 _Z15matrix_multiplyPfS_S_ii_param_4
)
{
	.reg .pred 	%p<12>;
	.reg .b32 	%r<81>;
	.reg .b32 	%f<67>;
	.reg .b64 	%rd<48>;

	ld.param.u64 	%rd5, [_Z15matrix_multiplyPfS_S_ii_param_0];
	ld.param.u64 	%rd6, [_Z15matrix_multiplyPfS_S_ii_param_1];
	ld.param.u64 	%rd4, [_Z15matrix_multiplyPfS_S_ii_param_2];
	ld.param.u32 	%r44, [_Z15matrix_multiplyPfS_S_ii_param_3];
	ld.param.u32 	%r45, [_Z15matrix_multiplyPfS_S_ii_param_4];
	cvta.to.global.u64 	%rd1, %rd6;
	cvta.to.global.u64 	%rd2, %rd5;
	mov.u32 	%r46, %ctaid.x;
	mov.u32 	%r47, %ntid.x;
	mov.u32 	%r48, %tid.x;
	mad.lo.s32 	%r1, %r46, %r47, %r48;
	mov.u32 	%r49, %ctaid.y;
	mov.u32 	%r50, %ntid.y;
	mul.lo.s32 	%r2, %r49, %r50;
	mov.u32 	%r3, %tid.y;
	add.s32 	%r51, %r2, %r3;
	setp.ge.s32 	%p1, %r1, %r44;
	setp.ge.s32 	%p2, %r51, %r45;
	or.pred  	%p3, %p1, %p2;
	@%p3 bra 	$L__BB0_13;
	mul.lo.s32 	%r5, %r45, %r1;
	and.b32  	%r6, %r45, 7;
	setp.lt.u32 	%p4, %r45, 8;
	mov.f32 	%f66, 0f00000000;
	mov.b32 	%r79, 0;
	@%p4 bra 	$L__BB0_4;
	and.b32  	%r79, %r45, 2147483640;
	neg.s32 	%r77, %r79;
	add.s32 	%r53, %r3, %r45;
	add.s32 	%r76, %r53, %r2;
	shl.b32 	%r10, %r45, 3;
	shl.b32 	%r54, %r45, 1;
	add.s32 	%r75, %r51, %r54;
	mad.lo.s32 	%r74, %r45, 3, %r51;
	shl.b32 	%r55, %r45, 2;
	add.s32 	%r73, %r51, %r55;
	mad.lo.s32 	%r72, %r45, 5, %r51;
	mad.lo.s32 	%r71, %r45, 6, %r51;
	mad.lo.s32 	%r70, %r45, 7, %r51;
	add.s64 	%rd3, %rd2, 16;
	mov.f32 	%f66, 0f00000000;
	mov.u32 	%r68, %r5;
	mov.u32 	%r69, %r51;
$L__BB0_3:
	.pragma "nounroll";
	mul.wide.s32 	%rd7, %r68, 4;
	add.s64 	%rd8, %rd3, %rd7;
	ld.global.f32 	%f16, [%rd8+-16];
	mul.wide.u32 	%rd9, %r69, 4;
	add.s64 	%rd10, %rd1, %rd9;
	ld.global.f32 	%f17, [%rd10];
	fma.rn.f32 	%f18, %f16, %f17, %f66;
	ld.global.f32 	%f19, [%rd8+-12];
	mul.wide.u32 	%rd11, %r76, 4;
	add.s64 	%rd12, %rd1, %rd11;
	ld.global.f32 	%f20, [%rd12];
	fma.rn.f32 	%f21, %f19, %f20, %f18;
	ld.global.f32 	%f22, [%rd8+-8];
	mul.wide.u32 	%rd13, %r75, 4;
	add.s64 	%rd14, %rd1, %rd13;
	ld.global.f32 	%f23, [%rd14];
	fma.rn.f32 	%f24, %f22, %f23, %f21;
	ld.global.f32 	%f25, [%rd8+-4];
	mul.wide.u32 	%rd15, %r74, 4;
	add.s64 	%rd16, %rd1, %rd15;
	ld.global.f32 	%f26, [%rd16];
	fma.rn.f32 	%f27, %f25, %f26, %f24;
	ld.global.f32 	%f28, [%rd8];
	mul.wide.u32 	%rd17, %r73, 4;
	add.s64 	%rd18, %rd1, %rd17;
	ld.global.f32 	%f29, [%rd18];
	fma.rn.f32 	%f30, %f28, %f29, %f27;
	ld.global.f32 	%f31, [%rd8+4];
	mul.wide.u32 	%rd19, %r72, 4;
	add.s64 	%rd20, %rd1, %rd19;
	ld.global.f32 	%f32, [%rd20];
	fma.rn.f32 	%f33, %f31, %f32, %f30;
	ld.global.f32 	%f34, [%rd8+8];
	mul.wide.u32 	%rd21, %r71, 4;
	add.s64 	%rd22, %rd1, %rd21;
	ld.global.f32 	%f35, [%rd22];
	fma.rn.f32 	%f36, %f34, %f35, %f33;
	ld.global.f32 	%f37, [%rd8+12];
	mul.wide.u32 	%rd23, %r70, 4;
	add.s64 	%rd24, %rd1, %rd23;
	ld.global.f32 	%f38, [%rd24];
	fma.rn.f32 	%f66, %f37, %f38, %f36;
	add.s32 	%r77, %r77, 8;
	add.s32 	%r76, %r76, %r10;
	add.s32 	%r75, %r75, %r10;
	add.s32 	%r74, %r74, %r10;
	add.s32 	%r73, %r73, %r10;
	add.s32 	%r72, %r72, %r10;
	add.s32 	%r71, %r71, %r10;
	add.s32 	%r70, %r70, %r10;
	add.s32 	%r69, %r69, %r10;
	add.s32 	%r68, %r68, 8;
	setp.ne.s32 	%p5, %r77, 0;
	@%p5 bra 	$L__BB0_3;
$L__BB0_4:
	setp.eq.s32 	%p6, %r6, 0;
	@%p6 bra 	$L__BB0_12;
	and.b32  	%r38, %r45, 3;
	setp.lt.u32 	%p7, %r6, 4;
	@%p7 bra 	$L__BB0_7;
	add.s32 	%r56, %r79, %r5;
	mul.wide.s32 	%rd25, %r56, 4;
	add.s64 	%rd26, %rd2, %rd25;
	ld.global.f32 	%f40, [%rd26];
	mad.lo.s32 	%r57, %r79, %r45, %r51;
	mul.wide.u32 	%rd27, %r57, 4;
	add.s64 	%rd28, %rd1, %rd27;
	ld.global.f32 	%f41, [%rd28];
	fma.rn.f32 	%f42, %f40, %f41, %f66;
	ld.global.f32 	%f43, [%rd26+4];
	add.s32 	%r58, %r57, %r45;
	mul.wide.u32 	%rd29, %r58, 4;
	add.s64 	%rd30, %rd1, %rd29;
	ld.global.f32 	%f44, [%rd30];
	fma.rn.f32 	%f45, %f43, %f44, %f42;
	ld.global.f32 	%f46, [%rd26+8];
	add.s32 	%r59, %r58, %r45;
	mul.wide.u32 	%rd31, %r59, 4;
	add.s64 	%rd32, %rd1, %rd31;
	ld.global.f32 	%f47, [%rd32];
	fma.rn.f32 	%f48, %f46, %f47, %f45;
	ld.global.f32 	%f49, [%rd26+12];
	add.s32 	%r60, %r59, %r45;
	mul.wide.u32 	%rd33, %r60, 4;
	add.s64 	%rd34, %rd1, %rd33;
	ld.global.f32 	%f50, [%rd34];
	fma.rn.f32 	%f66, %f49, %f50, %f48;
	add.s32 	%r79, %r79, 4;
$L__BB0_7:
	setp.eq.s32 	%p8, %r38, 0;
	@%p8 bra 	$L__BB0_12;
	setp.eq.s32 	%p9, %r38, 1;
	@%p9 bra 	$L__BB0_10;
	add.s32 	%r61, %r79, %r5;
	mul.wide.s32 	%rd35, %r61, 4;
	add.s64 	%rd36, %rd2, %rd35;
	ld.global.f32 	%f52, [%rd36];
	mad.lo.s32 	%r62, %r79, %r45, %r51;
	mul.wide.u32 	%rd37, %r62, 4;
	add.s64 	%rd38, %rd1, %rd37;
	ld.global.f32 	%f53, [%rd38];
	fma.rn.f32 	%f54, %f52, %f53, %f66;
	ld.global.f32 	%f55, [%rd36+4];
	add.s32 	%r63, %r62, %r45;
	mul.wide.u32 	%rd39, %r63, 4;
	add.s64 	%rd40, %rd1, %rd39;
	ld.global.f32 	%f56, [%rd40];
	fma.rn.f32 	%f66, %f55, %f56, %f54;
	add.s32 	%r79, %r79, 2;
$L__BB0_10:
	and.b32  	%r64, %r45, 1;
	setp.eq.b32 	%p10, %r64, 1;
	not.pred 	%p11, %p10;
	@%p11 bra 	$L__BB0_12;
	add.s32 	%r65, %r79, %r5;
	mul.wide.s32 	%rd41, %r65, 4;
	add.s64 	%rd42, %rd2, %rd41;
	ld.global.f32 	%f57, [%rd42];
	mad.lo.s32 	%r66, %r79, %r45, %r51;
	mul.wide.u32 	%rd43, %r66, 4;
	add.s64 	%rd44, %rd1, %rd43;
	ld.global.f32 	%f58, [%rd44];
	fma.rn.f32 	%f66, %f57, %f58, %f66;
$L__BB0_12:
	add.s32 	%r67, %r5, %r51;
	cvta.to.global.u64 	%rd45, %rd4;
	mul.wide.s32 	%rd46, %r67, 4;
	add.s64 	%rd47, %rd45, %rd46;
	st.global.f32 	[%rd47], %f66;
$L__BB0_13:
	ret;

}


// ===== COMPILED SASS (sm_100) =====

	.target	sm_100

	.elftype	@"ET_EXEC"


//--------------------- .note.nv.tkinfo           --------------------------
	.section	.note.nv.tkinfo,"",@"SHT_NOTE"
	.sectionflags	@"SHF_NOTE_NV_TKINFO"
	.tkinfo
        /*0018*/ 	.word	0x00000002
        /*0030*/ 	.string	""
        /*0030*/ 	.string	"ptxas"
        /*0030*/ 	.string	"Cuda compilation tools, release 13.0, V13.0.88"
        /*0030*/ 	.string	"Build cuda_13.0.r13.0/compiler.36424714_0"
        /*0030*/ 	.string	"-arch sm_100 -m 64 "



//--------------------- .note.nv.cuinfo           --------------------------
	.section	.note.nv.cuinfo,"",@"SHT_NOTE"
	.sectionflags	@"SHF_NOTE_NV_CUINFO"
        /*0018*/ 	.short	0x0002
        /*001a*/ 	.short	0x0064
        /*001c*/ 	.short	0x0082
	.zero		2


//--------------------- .nv.info                  --------------------------
	.section	.nv.info,"",@"SHT_CUDA_INFO"
	.align	4


	//----- nvinfo : EIATTR_REGCOUNT
	.align		4
        /*0000*/ 	.byte	0x04, 0x2f
        /*0002*/ 	.short	(.L_1 - .L_0)
	.align		4
.L_0:
        /*0004*/ 	.word	index@(_Z15matrix_multiplyPfS_S_ii)
        /*0008*/ 	.word	0x00000020


	//----- nvinfo : EIATTR_FRAME_SIZE
	.align		4
.L_1:
        /*000c*/ 	.byte	0x04, 0x11
        /*000e*/ 	.short	(.L_3 - .L_2)
	.align		4
.L_2:
        /*0010*/ 	.word	index@(_Z15matrix_multiplyPfS_S_ii)
        /*0014*/ 	.word	0x00000000


	//----- nvinfo : EIATTR_MIN_STACK_SIZE
	.align		4
.L_3:
        /*0018*/ 	.byte	0x04, 0x12
        /*001a*/ 	.short	(.L_5 - .L_4)
	.align		4
.L_4:
        /*001c*/ 	.word	index@(_Z15matrix_multiplyPfS_S_ii)
        /*0020*/ 	.word	0x00000000
.L_5:


//--------------------- .nv.compat                --------------------------
	.section	.nv.compat,"",@"SHT_CUDA_COMPAT_INFO"
	.align	4
        /*0000*/ 	.byte	0x02, 0x09, 0x00, 0x00, 0x02, 0x02, 0x01, 0x00, 0x02, 0x05, 0x05, 0x00, 0x03, 0x07, 0x01, 0x01
        /*0010*/ 	.byte	0x02, 0x03, 0x00, 0x00, 0x02, 0x06, 0x01, 0x00, 0x04, 0x0b, 0x08, 0x00, 0x09, 0x00, 0x00, 0x00
        /*0020*/ 	.byte	0x00, 0x00, 0x00, 0x00


//--------------------- .nv.info._Z15matrix_multiplyPfS_S_ii --------------------------
	.section	.nv.info._Z15matrix_multiplyPfS_S_ii,"",@"SHT_CUDA_INFO"
	.sectionflags	@""
	.align	4


	//----- nvinfo : EIATTR_CUDA_API_VERSION
	.align		4
        /*0000*/ 	.byte	0x04, 0x37
        /*0002*/ 	.short	(.L_7 - .L_6)
.L_6:
        /*0004*/ 	.word	0x00000082


	//----- nvinfo : EIATTR_KPARAM_INFO
	.align		4
.L_7:
        /*0008*/ 	.byte	0x04, 0x17
        /*000a*/ 	.short	(.L_9 - .L_8)
.L_8:
        /*000c*/ 	.word	0x00000000
        /*0010*/ 	.short	0x0004
        /*0012*/ 	.short	0x001c
        /*0014*/ 	.byte	0x00, 0xf0, 0x11, 0x00


	//----- nvinfo : EIATTR_KPARAM_INFO
	.align		4
.L_9:
        /*0018*/ 	.byte	0x04, 0x17
        /*001a*/ 	.short	(.L_11 - .L_10)
.L_10:
        /*001c*/ 	.word	0x00000000
        /*0020*/ 	.short	0x0003
        /*0022*/ 	.short	0x0018
        /*0024*/ 	.byte	0x00, 0xf0, 0x11, 0x00


	//----- nvinfo : EIATTR_KPARAM_INFO
	.align		4
.L_11:
        /*0028*/ 	.byte	0x04, 0x17
        /*002a*/ 	.short	(.L_13 - .L_12)
.L_12:
        /*002c*/ 	.word	0x00000000
        /*0030*/ 	.short	0x0002
        /*0032*/ 	.short	0x0010
        /*0034*/ 	.byte	0x00, 0xf5, 0x21, 0x00


	//----- nvinfo : EIATTR_KPARAM_INFO
	.align		4
.L_13:
        /*0038*/ 	.byte	0x04, 0x17
        /*003a*/ 	.short	(.L_15 - .L_14)
.L_14:
        /*003c*/ 	.word	0x00000000
        /*0040*/ 	.short	0x0001
        /*0042*/ 	.short	0x0008
        /*0044*/ 	.byte	0x00, 0xf5, 0x21, 0x00


	//----- nvinfo : EIATTR_KPARAM_INFO
	.align		4
.L_15:
        /*0048*/ 	.byte	0x04, 0x17
        /*004a*/ 	.short	(.L_17 - .L_16)
.L_16:
        /*004c*/ 	.word	0x00000000
        /*0050*/ 	.short	0x0000
        /*0052*/ 	.short	0x0000
        /*0054*/ 	.byte	0x00, 0xf5, 0x21, 0x00


	//----- nvinfo : EIATTR_SPARSE_MMA_MASK
	.align		4
.L_17:
        /*0058*/ 	.byte	0x03, 0x50
        /*005a*/ 	.short	0x0000


	//----- nvinfo : EIATTR_MAXREG_COUNT
	.align		4
        /*005c*/ 	.byte	0x03, 0x1b
        /*005e*/ 	.short	0x00ff


	//----- nvinfo : EIATTR_MERCURY_ISA_VERSION
	.align		4
        /*0060*/ 	.byte	0x03, 0x5f
        /*0062*/ 	.short	0x0101


	//----- nvinfo : EIATTR_VRC_CTA_INIT_COUNT
	.align		4
        /*0064*/ 	.byte	0x02, 0x4a
	.zero		1
	.zero		1


	//----- nvinfo : EIATTR_EXIT_INSTR_OFFSETS
	.align		4
        /*0068*/ 	.byte	0x04, 0x1c
        /*006a*/ 	.short	(.L_19 - .L_18)


	//   ....[0]....
.L_18:
        /*006c*/ 	.word	0x000000d0


	//   ....[1]....
        /*0070*/ 	.word	0x00000930


	//----- nvinfo : EIATTR_CBANK_PARAM_SIZE
	.align		4
.L_19:
        /*0074*/ 	.byte	0x03, 0x19
        /*0076*/ 	.short	0x0020


	//----- nvinfo : EIATTR_PARAM_CBANK
	.align		4
        /*0078*/ 	.byte	0x04, 0x0a
        /*007a*/ 	.short	(.L_21 - .L_20)
	.align		4
.L_20:
        /*007c*/ 	.word	index@(.nv.constant0._Z15matrix_multiplyPfS_S_ii)
        /*0080*/ 	.short	0x0380
        /*0082*/ 	.short	0x0020


	//----- nvinfo : EIATTR_SW_WAR
	.align		4
.L_21:
        /*0084*/ 	.byte	0x04, 0x36
        /*0086*/ 	.short	(.L_23 - .L_22)
.L_22:
        /*0088*/ 	.word	0x00000008
.L_23:


//--------------------- .nv.callgraph             --------------------------
	.section	.nv.callgraph,"",@"SHT_CUDA_CALLGRAPH"
	.align	4
	.sectionentsize	8
	.align		4
        /*0000*/ 	.word	0x00000000
	.align		4
        /*0004*/ 	.word	0xffffffff
	.align		4
        /*0008*/ 	.word	0x00000000
	.align		4
        /*000c*/ 	.word	0xfffffffe
	.align		4
        /*0010*/ 	.word	0x00000000
	.align		4
        /*0014*/ 	.word	0xfffffffd
	.align		4
        /*0018*/ 	.word	0x00000000
	.align		4
        /*001c*/ 	.word	0xfffffffc


//--------------------- .text._Z15matrix_multiplyPfS_S_ii --------------------------
	.section	.text._Z15matrix_multiplyPfS_S_ii,"ax",@progbits
	.align	128
        .global         _Z15matrix_multiplyPfS_S_ii
        .type           _Z15matrix_multiplyPfS_S_ii,@function
        .size           _Z15matrix_multiplyPfS_S_ii,(.L_x_5 - _Z15matrix_multiplyPfS_S_ii)
        .other          _Z15matrix_multiplyPfS_S_ii,@"STO_CUDA_ENTRY STV_DEFAULT"
_Z15matrix_multiplyPfS_S_ii:
.text._Z15matrix_multiplyPfS_S_ii:
[----:B------:R-:W-:Y:S01]  /*0000*/  LDC R1, c[0x0][0x37c] ;  /* 0x0000df00ff017b82 */ /* 0x000fe20000000800 */
[----:B------:R-:W0:Y:S07]  /*0010*/  S2R R8, SR_TID.Y ;  /* 0x0000000000087919 */ /* 0x000e2e0000002200 */
[----:B------:R-:W1:Y:S01]  /*0020*/  S2UR UR4, SR_CTAID.Y ;  /* 0x00000000000479c3 */ /* 0x000e620000002600 */
[----:B------:R-:W2:Y:S07]  /*0030*/  S2R R4, SR_TID.X ;  /* 0x0000000000047919 */ /* 0x000eae0000002100 */
[----:B------:R-:W2:Y:S01]  /*0040*/  LDC R5, c[0x0][0x360] ;  /* 0x0000d800ff057b82 */ /* 0x000ea20000000800 */
[----:B------:R-:W1:Y:S07]  /*0050*/  LDCU UR5, c[0x0][0x364] ;  /* 0x00006c80ff0577ac */ /* 0x000e6e0008000800 */
[----:B------:R-:W2:Y:S08]  /*0060*/  S2UR UR6, SR_CTAID.X ;  /* 0x00000000000679c3 */ /* 0x000eb00000002500 */
[----:B------:R-:W3:Y:S01]  /*0070*/  LDC.64 R2, c[0x0][0x398] ;  /* 0x0000e600ff027b82 */ /* 0x000ee20000000a00 */
[----:B-1----:R-:W-:-:S06]  /*0080*/  UIMAD UR4, UR4, UR5, URZ ;  /* 0x00000005040472a4 */ /* 0x002fcc000f8e02ff */
[----:B0-----:R-:W-:Y:S01]  /*0090*/  IADD3 R0, PT, PT, R8, UR4, RZ ;  /* 0x0000000408007c10 */ /* 0x001fe2000fffe0ff */
[----:B--2---:R-:W-:-:S03]  /*00a0*/  IMAD R5, R5, UR6, R4 ;  /* 0x0000000605057c24 */ /* 0x004fc6000f8e0204 */
[----:B---3--:R-:W-:-:S04]  /*00b0*/  ISETP.GE.AND P0, PT, R0, R3, PT ;  /* 0x000000030000720c */ /* 0x008fc80003f06270 */
[----:B------:R-:W-:-:S13]  /*00c0*/  ISETP.GE.OR P0, PT, R5, R2, P0 ;  /* 0x000000020500720c */ /* 0x000fda0000706670 */
[----:B------:R-:W-:Y:S05]  /*00d0*/  @P0 EXIT ;  /* 0x000000000000094d */ /* 0x000fea0003800000 */
[C---:B------:R-:W-:Y:S01]  /*00e0*/  ISETP.GE.U32.AND P1, PT, R3.reuse, 0x8, PT ;  /* 0x000000080300780c */ /* 0x040fe20003f26070 */
[----:B------:R-:W0:Y:S01]  /*00f0*/  LDCU.64 UR8, c[0x0][0x358] ;  /* 0x00006b00ff0877ac */ /* 0x000e220008000a00 */
[----:B------:R-:W-:Y:S01]  /*0100*/  LOP3.LUT R2, R3, 0x7, RZ, 0xc0, !PT ;  /* 0x0000000703027812 */ /* 0x000fe200078ec0ff */
[----:B------:R-:W-:Y:S02]  /*0110*/  HFMA2 R15, -RZ, RZ, 0, 0 ;  /* 0x00000000ff0f7431 */ /* 0x000fe400000001ff */
[----:B------:R-:W-:Y:S01]  /*0120*/  IMAD R5, R5, R3, RZ ;  /* 0x0000000305057224 */ /* 0x000fe200078e02ff */
[----:B------:R-:W-:Y:S02]  /*0130*/  MOV R6, RZ ;  /* 0x000000ff00067202 */ /* 0x000fe40000000f00 */
[----:B------:R-:W-:-:S05]  /*0140*/  ISETP.NE.AND P0, PT, R2, RZ, PT ;  /* 0x000000ff0200720c */ /* 0x000fca0003f05270 */
[----:B------:R-:W-:Y:S08]  /*0150*/  @!P1 BRA `(.L_x_0) ;  /* 0x0000000000fc9947 */ /* 0x000ff00003800000 */
[----:B------:R-:W1:Y:S01]  /*0160*/  LDCU.64 UR6, c[0x0][0x380] ;  /* 0x00007000ff0677ac */ /* 0x000e620008000a00 */
[C---:B------:R-:W-:Y:S01]  /*0170*/  LOP3.LUT R6, R3.reuse, 0x7ffffff8, RZ, 0xc0, !PT ;  /* 0x7ffffff803067812 */ /* 0x040fe200078ec0ff */
[C-C-:B------:R-:W-:Y:S01]  /*0180*/  IMAD R10, R3.reuse, 0x3, R0.reuse ;  /* 0x00000003030a7824 */ /* 0x140fe200078e0200 */
[CC--:B------:R-:W-:Y:S01]  /*0190*/  LEA R4, R3.reuse, R0.reuse, 0x1 ;  /* 0x0000000003047211 */ /* 0x0c0fe200078e08ff */
[C-C-:B------:R-:W-:Y:S01]  /*01a0*/  IMAD R14, R3.reuse, 0x5, R0.reuse ;  /* 0x00000005030e7824 */ /* 0x140fe200078e0200 */
[CC--:B------:R-:W-:Y:S01]  /*01b0*/  LEA R12, R3.reuse, R0.reuse, 0x2 ;  /* 0x00000000030c7211 */ /* 0x0c0fe200078e10ff */
[C-C-:B------:R-:W-:Y:S01]  /*01c0*/  IMAD R16, R3.reuse, 0x6, R0.reuse ;  /* 0x0000000603107824 */ /* 0x140fe200078e0200 */
[----:B------:R-:W-:Y:S01]  /*01d0*/  MOV R15, RZ ;  /* 0x000000ff000f7202 */ /* 0x000fe20000000f00 */
[----:B------:R-:W-:Y:S01]  /*01e0*/  IMAD R7, R3, 0x7, R0 ;  /* 0x0000000703077824 */ /* 0x000fe200078e0200 */
[----:B------:R-:W-:Y:S02]  /*01f0*/  MOV R13, R5 ;  /* 0x00000005000d7202 */ /* 0x000fe40000000f00 */
[----:B------:R-:W-:-:S02]  /*0200*/  MOV R9, R0 ;  /* 0x0000000000097202 */ /* 0x000fc40000000f00 */
[----:B------:R-:W-:Y:S02]  /*0210*/  IADD3 R11, PT, PT, -R6, RZ, RZ ;  /* 0x000000ff060b7210 */ /* 0x000fe40007ffe1ff */
[----:B------:R-:W-:Y:S01]  /*0220*/  IADD3 R8, PT, PT, R3, UR4, R8 ;  /* 0x0000000403087c10 */ /* 0x000fe2000fffe008 */
[----:B-1----:R-:W-:-:S04]  /*0230*/  UIADD3 UR5, UP0, UPT, UR6, 0x10, URZ ;  /* 0x0000001006057890 */ /* 0x002fc8000ff1e0ff */
[----:B------:R-:W-:-:S12]  /*0240*/  UIADD3.X UR4, UPT, UPT, URZ, UR7, URZ, UP0, !UPT ;  /* 0x00000007ff047290 */ /* 0x000fd800087fe4ff */
.L_x_1:
[----:B------:R-:W1:Y:S01]  /*0250*/  LDC.64 R18, c[0x0][0x388] ;  /* 0x0000e200ff127b82 */ /* 0x000e620000000a00 */
[----:B------:R-:W-:Y:S02]  /*0260*/  MOV R20, UR5 ;  /* 0x0000000500147c02 */ /* 0x000fe40008000f00 */
[----:B------:R-:W-:-:S03]  /*0270*/  MOV R21, UR4 ;  /* 0x0000000400157c02 */ /* 0x000fc60008000f00 */
[----:B------:R-:W-:-:S05]  /*0280*/  IMAD.WIDE R20, R13, 0x4, R20 ;  /* 0x000000040d147825 */ /* 0x000fca00078e0214 */
[----:B0-----:R-:W2:Y:S04]  /*0290*/  LDG.E R26, desc[UR8][R20.64+-0x10] ;  /* 0xfffff008141a7981 */ /* 0x001ea8000c1e1900 */
[----:B------:R-:W3:Y:S04]  /*02a0*/  LDG.E R17, desc[UR8][R20.64+-0xc] ;  /* 0xfffff40814117981 */ /* 0x000ee8000c1e1900 */
[----:B------:R-:W4:Y:S01]  /*02b0*/  LDG.E R27, desc[UR8][R20.64+-0x4] ;  /* 0xfffffc08141b7981 */ /* 0x000f22000c1e1900 */
[----:B-1----:R-:W-:-:S06]  /*02c0*/  IMAD.WIDE.U32 R24, R9, 0x4, R18 ;  /* 0x0000000409187825 */ /* 0x002fcc00078e0012 */
[----:B------:R-:W2:Y:S01]  /*02d0*/  LDG.E R24, desc[UR8][R24.64] ;  /* 0x0000000818187981 */ /* 0x000ea2000c1e1900 */
[----:B------:R-:W-:-:S04]  /*02e0*/  IMAD.WIDE.U32 R22, R8, 0x4, R18 ;  /* 0x0000000408167825 */ /* 0x000fc800078e0012 */
[----:B------:R-:W-:-:S06]  /*02f0*/  IMAD.WIDE.U32 R28, R4, 0x4, R18 ;  /* 0x00000004041c7825 */ /* 0x000fcc00078e0012 */
[----:B------:R-:W5:Y:S04]  /*0300*/  LDG.E R28, desc[UR8][R28.64] ;  /* 0x000000081c1c7981 */ /* 0x000f68000c1e1900 */
[----:B------:R-:W4:Y:S01]  /*0310*/  LDG.E R29, desc[UR8][R20.64+0xc] ;  /* 0x00000c08141d7981 */ /* 0x000f22000c1e1900 */
[----:B--2---:R-:W-:-:S03]  /*0320*/  FFMA R15, R26, R24, R15 ;  /* 0x000000181a0f7223 */ /* 0x004fc6000000000f */
[----:B------:R0:W3:Y:S04]  /*0330*/  LDG.E R26, desc[UR8][R22.64] ;  /* 0x00000008161a7981 */ /* 0x0000e8000c1e1900 */
[----:B------:R-:W5:Y:S01]  /*0340*/  LDG.E R24, desc[UR8][R20.64+-0x8] ;  /* 0xfffff80814187981 */ /* 0x000f62000c1e1900 */
[----:B0-----:R-:W-:-:S06]  /*0350*/  IMAD.WIDE.U32 R22, R10, 0x4, R18 ;  /* 0x000000040a167825 */ /* 0x001fcc00078e0012 */
[----:B------:R-:W4:Y:S01]  /*0360*/  LDG.E R22, desc[UR8][R22.64] ;  /* 0x0000000816167981 */ /* 0x000f22000c1e1900 */
[----:B---3--:R-:W-:-:S03]  /*0370*/  FFMA R15, R17, R26, R15 ;  /* 0x0000001a110f7223 */ /* 0x008fc6000000000f */
[----:B------:R-:W2:Y:S01]  /*0380*/  LDG.E R17, desc[UR8][R20.64+0x8] ;  /* 0x0000080814117981 */ /* 0x000ea2000c1e1900 */
[----:B-----5:R-:W-:Y:S01]  /*0390*/  FFMA R26, R24, R28, R15 ;  /* 0x0000001c181a7223 */ /* 0x020fe2000000000f */
[----:B------:R-:W-:Y:S02]  /*03a0*/  IMAD.WIDE.U32 R24, R12, 0x4, R18 ;  /* 0x000000040c187825 */ /* 0x000fe400078e0012 */
[----:B------:R-:W3:Y:S02]  /*03b0*/  LDG.E R28, desc[UR8][R20.64] ;  /* 0x00000008141c7981 */ /* 0x000ee4000c1e1900 */
[----:B----4-:R-:W-:Y:S01]  /*03c0*/  FFMA R15, R27, R22, R26 ;  /* 0x000000161b0f7223 */ /* 0x010fe2000000001a */
[--C-:B------:R-:W-:Y:S01]  /*03d0*/  IMAD.WIDE.U32 R22, R14, 0x4, R18.reuse ;  /* 0x000000040e167825 */ /* 0x100fe200078e0012 */
[----:B------:R0:W3:Y:S04]  /*03e0*/  LDG.E R27, desc[UR8][R24.64] ;  /* 0x00000008181b7981 */ /* 0x0000e8000c1e1900 */
[----:B------:R-:W4:Y:S04]  /*03f0*/  LDG.E R26, desc[UR8][R20.64+0x4] ;  /* 0x00000408141a7981 */ /* 0x000f28000c1e1900 */
[----:B------:R-:W4:Y:S01]  /*0400*/  LDG.E R23, desc[UR8][R22.64] ;  /* 0x0000000816177981 */ /* 0x000f22000c1e1900 */
[----:B0-----:R-:W-:-:S04]  /*0410*/  IMAD.WIDE.U32 R24, R16, 0x4, R18 ;  /* 0x0000000410187825 */ /* 0x001fc800078e0012 */
[----:B------:R-:W-:Y:S02]  /*0420*/  IMAD.WIDE.U32 R18, R7, 0x4, R18 ;  /* 0x0000000407127825 */ /* 0x000fe400078e0012 */
[----:B------:R-:W2:Y:S04]  /*0430*/  LDG.E R24, desc[UR8][R24.64] ;  /* 0x0000000818187981 */ /* 0x000ea8000c1e1900 */
[----:B------:R-:W5:Y:S01]  /*0440*/  LDG.E R18, desc[UR8][R18.64] ;  /* 0x0000000812127981 */ /* 0x000f62000c1e1900 */
[----:B------:R-:W-:-:S04]  /*0450*/  IADD3 R11, PT, PT, R11, 0x8, RZ ;  /* 0x000000080b0b7810 */ /* 0x000fc80007ffe0ff */
[----:B------:R-:W-:Y:S02]  /*0460*/  ISETP.NE.AND P1, PT, R11, RZ, PT ;  /* 0x000000ff0b00720c */ /* 0x000fe40003f25270 */
[C---:B------:R-:W-:Y:S02]  /*0470*/  LEA R8, R3.reuse, R8, 0x3 ;  /* 0x0000000803087211 */ /* 0x040fe400078e18ff */
[C---:B------:R-:W-:Y:S02]  /*0480*/  LEA R4, R3.reuse, R4, 0x3 ;  /* 0x0000000403047211 */ /* 0x040fe400078e18ff */
[C---:B------:R-:W-:Y:S02]  /*0490*/  LEA R10, R3.reuse, R10, 0x3 ;  /* 0x0000000a030a7211 */ /* 0x040fe400078e18ff */
[C---:B------:R-:W-:Y:S02]  /*04a0*/  LEA R12, R3.reuse, R12, 0x3 ;  /* 0x0000000c030c7211 */ /* 0x040fe400078e18ff */
[----:B------:R-:W-:-:S02]  /*04b0*/  LEA R14, R3, R14, 0x3 ;  /* 0x0000000e030e7211 */ /* 0x000fc400078e18ff */
[C---:B------:R-:W-:Y:S02]  /*04c0*/  LEA R16, R3.reuse, R16, 0x3 ;  /* 0x0000001003107211 */ /* 0x040fe400078e18ff */
[C---:B------:R-:W-:Y:S02]  /*04d0*/  LEA R7, R3.reuse, R7, 0x3 ;  /* 0x0000000703077211 */ /* 0x040fe400078e18ff */
[----:B------:R-:W-:Y:S02]  /*04e0*/  LEA R9, R3, R9, 0x3 ;  /* 0x0000000903097211 */ /* 0x000fe400078e18ff */
[----:B------:R-:W-:Y:S01]  /*04f0*/  IADD3 R13, PT, PT, R13, 0x8, RZ ;  /* 0x000000080d0d7810 */ /* 0x000fe20007ffe0ff */
[----:B---3--:R-:W-:-:S04]  /*0500*/  FFMA R15, R28, R27, R15 ;  /* 0x0000001b1c0f7223 */ /* 0x008fc8000000000f */
[----:B----4-:R-:W-:-:S04]  /*0510*/  FFMA R26, R26, R23, R15 ;  /* 0x000000171a1a7223 */ /* 0x010fc8000000000f */
[----:B--2---:R-:W-:-:S04]  /*0520*/  FFMA R26, R17, R24, R26 ;  /* 0x00000018111a7223 */ /* 0x004fc8000000001a */
[----:B-----5:R-:W-:Y:S01]  /*0530*/  FFMA R15, R29, R18, R26 ;  /* 0x000000121d0f7223 */ /* 0x020fe2000000001a */
[----:B------:R-:W-:Y:S06]  /*0540*/  @P1 BRA `(.L_x_1) ;  /* 0xfffffffc00401947 */ /* 0x000fec000383ffff */
.L_x_0:
[----:B------:R-:W-:Y:S05]  /*0550*/  @!P0 BRA `(.L_x_2) ;  /* 0x0000000000e48947 */ /* 0x000fea0003800000 */
[----:B------:R-:W-:Y:S02]  /*0560*/  ISETP.GE.U32.AND P0, PT, R2, 0x4, PT ;  /* 0x000000040200780c */ /* 0x000fe40003f06070 */
[----:B------:R-:W-:-:S04]  /*0570*/  LOP3.LUT R4, R3, 0x3, RZ, 0xc0, !PT ;  /* 0x0000000303047812 */ /* 0x000fc800078ec0ff */
[----:B------:R-:W-:-:S07]  /*0580*/  ISETP.NE.AND P1, PT, R4, RZ, PT ;  /* 0x000000ff0400720c */ /* 0x000fce0003f25270 */
[----:B------:R-:W-:Y:S06]  /*0590*/  @!P0 BRA `(.L_x_3) ;  /* 0x0000000000648947 */ /* 0x000fec0003800000 */
[----:B------:R-:W1:Y:S01]  /*05a0*/  LDC.64 R8, c[0x0][0x388] ;  /* 0x0000e200ff087b82 */ /* 0x000e620000000a00 */
[----:B------:R-:W-:Y:S01]  /*05b0*/  IMAD R18, R6, R3, R0 ;  /* 0x0000000306127224 */ /* 0x000fe200078e0200 */
[----:B------:R-:W-:-:S04]  /*05c0*/  IADD3 R7, PT, PT, R5, R6, RZ ;  /* 0x0000000605077210 */ /* 0x000fc80007ffe0ff */
[C---:B------:R-:W-:Y:S02]  /*05d0*/  IADD3 R16, PT, PT, R18.reuse, R3, RZ ;  /* 0x0000000312107210 */ /* 0x040fe40007ffe0ff */
[----:B------:R-:W2:Y:S01]  /*05e0*/  LDC.64 R10, c[0x0][0x380] ;  /* 0x0000e000ff0a7b82 */ /* 0x000ea20000000a00 */
[----:B-1----:R-:W-:-:S06]  /*05f0*/  IMAD.WIDE.U32 R18, R18, 0x4, R8 ;  /* 0x0000000412127825 */ /* 0x002fcc00078e0008 */
[----:B0-----:R-:W3:Y:S01]  /*0600*/  LDG.E R18, desc[UR8][R18.64] ;  /* 0x0000000812127981 */ /* 0x001ee2000c1e1900 */
[----:B--2---:R-:W-:Y:S01]  /*0610*/  IMAD.WIDE R10, R7, 0x4, R10 ;  /* 0x00000004070a7825 */ /* 0x004fe200078e020a */
[----:B------:R-:W-:-:S03]  /*0620*/  IADD3 R7, PT, PT, R16, R3, RZ ;  /* 0x0000000310077210 */ /* 0x000fc60007ffe0ff */
[--C-:B------:R-:W-:Y:S01]  /*0630*/  IMAD.WIDE.U32 R16, R16, 0x4, R8.reuse ;  /* 0x0000000410107825 */ /* 0x100fe200078e0008 */
[----:B------:R-:W3:Y:S01]  /*0640*/  LDG.E R2, desc[UR8][R10.64] ;  /* 0x000000080a027981 */ /* 0x000ee2000c1e1900 */
[C---:B------:R-:W-:Y:S02]  /*0650*/  IADD3 R21, PT, PT, R7.reuse, R3, RZ ;  /* 0x0000000307157210 */ /* 0x040fe40007ffe0ff */
[--C-:B------:R-:W-:Y:S01]  /*0660*/  IMAD.WIDE.U32 R12, R7, 0x4, R8.reuse ;  /* 0x00000004070c7825 */ /* 0x100fe200078e0008 */
[----:B------:R-:W2:Y:S04]  /*0670*/  LDG.E R23, desc[UR8][R10.64+0xc] ;  /* 0x00000c080a177981 */ /* 0x000ea8000c1e1900 */
[----:B------:R-:W4:Y:S01]  /*0680*/  LDG.E R16, desc[UR8][R16.64] ;  /* 0x0000000810107981 */ /* 0x000f22000c1e1900 */
[----:B------:R-:W-:-:S03]  /*0690*/  IMAD.WIDE.U32 R8, R21, 0x4, R8 ;  /* 0x0000000415087825 */ /* 0x000fc600078e0008 */
[----:B------:R-:W4:Y:S04]  /*06a0*/  LDG.E R7, desc[UR8][R10.64+0x4] ;  /* 0x000004080a077981 */ /* 0x000f28000c1e1900 */
[----:B------:R-:W5:Y:S04]  /*06b0*/  LDG.E R12, desc[UR8][R12.64] ;  /* 0x000000080c0c7981 */ /* 0x000f68000c1e1900 */
[----:B------:R-:W5:Y:S04]  /*06c0*/  LDG.E R21, desc[UR8][R10.64+0x8] ;  /* 0x000008080a157981 */ /* 0x000f68000c1e1900 */
[----:B------:R-:W2:Y:S01]  /*06d0*/  LDG.E R8, desc[UR8][R8.64] ;  /* 0x0000000808087981 */ /* 0x000ea2000c1e1900 */
[----:B------:R-:W-:Y:S01]  /*06e0*/  IADD3 R6, PT, PT, R6, 0x4, RZ ;  /* 0x0000000406067810 */ /* 0x000fe20007ffe0ff */
[----:B---3--:R-:W-:-:S04]  /*06f0*/  FFMA R2, R2, R18, R15 ;  /* 0x0000001202027223 */ /* 0x008fc8000000000f */
[----:B----4-:R-:W-:-:S04]  /*0700*/  FFMA R2, R7, R16, R2 ;  /* 0x0000001007027223 */ /* 0x010fc80000000002 */
[----:B-----5:R-:W-:-:S04]  /*0710*/  FFMA R2, R21, R12, R2 ;  /* 0x0000000c15027223 */ /* 0x020fc80000000002 */
[----:B--2---:R-:W-:-:S07]  /*0720*/  FFMA R15, R23, R8, R2 ;  /* 0x00000008170f7223 */ /* 0x004fce0000000002 */
.L_x_3:
[----:B------:R-:W-:Y:S05]  /*0730*/  @!P1 BRA `(.L_x_2) ;  /* 0x00000000006c9947 */ /* 0x000fea0003800000 */
[----:B------:R-:W1:Y:S01]  /*0740*/  LDC.64 R18, c[0x0][0x388] ;  /* 0x0000e200ff127b82 */ /* 0x000e620000000a00 */
[----:B------:R-:W-:Y:S02]  /*0750*/  ISETP.NE.AND P0, PT, R4, 0x1, PT ;  /* 0x000000010400780c */ /* 0x000fe40003f05270 */
[----:B------:R-:W-:-:S04]  /*0760*/  LOP3.LUT R2, R3, 0x1, RZ, 0xc0, !PT ;  /* 0x0000000103027812 */ /* 0x000fc800078ec0ff */
[----:B------:R-:W-:Y:S01]  /*0770*/  ISETP.NE.U32.AND P1, PT, R2, 0x1, PT ;  /* 0x000000010200780c */ /* 0x000fe20003f25070 */
[----:B------:R-:W2:Y:S06]  /*0780*/  LDC.64 R8, c[0x0][0x380] ;  /* 0x0000e000ff087b82 */ /* 0x000eac0000000a00 */
[C---:B------:R-:W-:Y:S01]  /*0790*/  @P0 IMAD R16, R6.reuse, R3, R0 ;  /* 0x0000000306100224 */ /* 0x040fe200078e0200 */
[----:B------:R-:W-:Y:S01]  /*07a0*/  @P0 IADD3 R7, PT, PT, R5, R6, RZ ;  /* 0x0000000605070210 */ /* 0x000fe20007ffe0ff */
[----:B------:R-:W3:Y:S01]  /*07b0*/  LDC.64 R12, c[0x0][0x380] ;  /* 0x0000e000ff0c7b82 */ /* 0x000ee20000000a00 */
[----:B------:R-:W-:-:S02]  /*07c0*/  @P0 IADD3 R6, PT, PT, R6, 0x2, RZ ;  /* 0x0000000206060810 */ /* 0x000fc40007ffe0ff */
[----:B------:R-:W-:-:S03]  /*07d0*/  @P0 IADD3 R21, PT, PT, R16, R3, RZ ;  /* 0x0000000310150210 */ /* 0x000fc60007ffe0ff */
[----:B------:R-:W-:Y:S02]  /*07e0*/  @!P1 IMAD R3, R6, R3, R0 ;  /* 0x0000000306039224 */ /* 0x000fe400078e0200 */
[----:B------:R-:W4:Y:S01]  /*07f0*/  LDC.64 R10, c[0x0][0x388] ;  /* 0x0000e200ff0a7b82 */ /* 0x000f220000000a00 */
[----:B-1----:R-:W-:-:S04]  /*0800*/  @P0 IMAD.WIDE.U32 R16, R16, 0x4, R18 ;  /* 0x0000000410100825 */ /* 0x002fc800078e0012 */
[----:B------:R-:W-:Y:S02]  /*0810*/  @P0 IMAD.WIDE.U32 R18, R21, 0x4, R18 ;  /* 0x0000000415120825 */ /* 0x000fe400078e0012 */
[----:B0-----:R-:W5:Y:S02]  /*0820*/  @P0 LDG.E R16, desc[UR8][R16.64] ;  /* 0x0000000810100981 */ /* 0x001f64000c1e1900 */
[----:B--2---:R-:W-:Y:S01]  /*0830*/  @P0 IMAD.WIDE R8, R7, 0x4, R8 ;  /* 0x0000000407080825 */ /* 0x004fe200078e0208 */
[----:B------:R-:W-:Y:S01]  /*0840*/  @!P1 IADD3 R7, PT, PT, R5, R6, RZ ;  /* 0x0000000605079210 */ /* 0x000fe20007ffe0ff */
[----:B------:R-:W2:Y:S04]  /*0850*/  @P0 LDG.E R18, desc[UR8][R18.64] ;  /* 0x0000000812120981 */ /* 0x000ea8000c1e1900 */
[----:B------:R-:W5:Y:S01]  /*0860*/  @P0 LDG.E R2, desc[UR8][R8.64] ;  /* 0x0000000808020981 */ /* 0x000f62000c1e1900 */
[----:B---3--:R-:W-:-:S06]  /*0870*/  @!P1 IMAD.WIDE R12, R7, 0x4, R12 ;  /* 0x00000004070c9825 */ /* 0x008fcc00078e020c */
[----:B------:R-:W3:Y:S01]  /*0880*/  @!P1 LDG.E R12, desc[UR8][R12.64] ;  /* 0x000000080c0c9981 */ /* 0x000ee2000c1e1900 */
[----:B----4-:R-:W-:-:S03]  /*0890*/  @!P1 IMAD.WIDE.U32 R10, R3, 0x4, R10 ;  /* 0x00000004030a9825 */ /* 0x010fc600078e000a */
[----:B------:R-:W2:Y:S04]  /*08a0*/  @P0 LDG.E R3, desc[UR8][R8.64+0x4] ;  /* 0x0000040808030981 */ /* 0x000ea8000c1e1900 */
[----:B------:R-:W3:Y:S01]  /*08b0*/  @!P1 LDG.E R10, desc[UR8][R10.64] ;  /* 0x000000080a0a9981 */ /* 0x000ee2000c1e1900 */
[----:B-----5:R-:W-:-:S04]  /*08c0*/  @P0 FFMA R2, R2, R16, R15 ;  /* 0x0000001002020223 */ /* 0x020fc8000000000f */
[----:B--2---:R-:W-:-:S04]  /*08d0*/  @P0 FFMA R15, R3, R18, R2 ;  /* 0x00000012030f0223 */ /* 0x004fc80000000002 */
[----:B---3--:R-:W-:-:S07]  /*08e0*/  @!P1 FFMA R15, R12, R10, R15 ;  /* 0x0000000a0c0f9223 */ /* 0x008fce000000000f */
.L_x_2:
[----:B------:R-:W1:Y:S01]  /*08f0*/  LDC.64 R2, c[0x0][0x390] ;  /* 0x0000e400ff027b82 */ /* 0x000e620000000a00 */
[----:B------:R-:W-:-:S05]  /*0900*/  IADD3 R5, PT, PT, R0, R5, RZ ;  /* 0x0000000500057210 */ /* 0x000fca0007ffe0ff */
[----:B-1----:R-:W-:-:S05]  /*0910*/  IMAD.WIDE R2, R5, 0x4, R2 ;  /* 0x0000000405027825 */ /* 0x002fca00078e0202 */
[----:B0-----:R-:W-:Y:S01]  /*0920*/  STG.E desc[UR8][R2.64], R15 ;  /* 0x0000000f02007986 */ /* 0x001fe2000c101908 */
[----:B------:R-:W-:Y:S05]  /*0930*/  EXIT ;  /* 0x000000000000794d */ /* 0x000fea0003800000 */
.L_x_4:
[----:B------:R-:W-:-:S00]  /*0940*/  BRA `(.L_x_4) ;  /* 0xfffffffc00fc7947 */ /* 0x000fc0000383ffff */
[----:B------:R-:W-:-:S00]  /*0950*/  NOP ;  /* 0x0000000000007918 */ /* 0x000fc00000000000 */
        /* <DEDUP_REMOVED lines=10> */
.L_x_5:


//--------------------- .nv.shared.reserved.0     --------------------------
	.section	.nv.shared.reserved.0,"aw",@nobits
	.weak		__nv_reservedSMEM_offset_0_alias
	.size		__nv_reservedSMEM_offset_0_alias, 0, 64
	.other		__nv_reservedSMEM_offset_0_alias,@"STO_CUDA_RESERVED_SHARED STV_DEFAULT"
__nv_reservedSMEM_offset_0_alias:
	.zero		0
	.zero		64


//--------------------- .nv.constant0._Z15matrix_multiplyPfS_S_ii --------------------------
	.section	.nv.constant0._Z15matrix_multiplyPfS_S_ii,"a",@progbits
	.sectionflags	@""
	.align	4
.nv.constant0._Z15matrix_multiplyPfS_S_ii:
	.zero		928


//--------------------- SYMBOLS --------------------------

	.type		.nv.reservedSmem.offset0,@object
	.size		.nv.reservedSmem.offset0,0x4
